//
// Generated by NVIDIA NVVM Compiler
//
// Compiler Build ID: CL-36424714
// Cuda compilation tools, release 13.0, V13.0.88
// Based on NVVM 20.0.0
//

.version 9.0
.target sm_100
.address_size 64

	// .globl	_Z6gDgemmPfS_S_ii

.visible .entry _Z6gDgemmPfS_S_ii(
	.param .u64 .ptr .align 1 _Z6gDgemmPfS_S_ii_param_0,
	.param .u64 .ptr .align 1 _Z6gDgemmPfS_S_ii_param_1,
	.param .u64 .ptr .align 1 _Z6gDgemmPfS_S_ii_param_2,
	.param .u32 _Z6gDgemmPfS_S_ii_param_3,
	.param .u32 _Z6gDgemmPfS_S_ii_param_4
)
{
	.reg .pred 	%p<5>;
	.reg .b32 	%r<20>;
	.reg .b32 	%f<16>;
	.reg .b64 	%rd<18>;

	ld.param.u64 	%rd5, [_Z6gDgemmPfS_S_ii_param_0];
	ld.param.u64 	%rd6, [_Z6gDgemmPfS_S_ii_param_1];
	ld.param.u64 	%rd7, [_Z6gDgemmPfS_S_ii_param_2];
	ld.param.u32 	%r8, [_Z6gDgemmPfS_S_ii_param_3];
	ld.param.u32 	%r7, [_Z6gDgemmPfS_S_ii_param_4];
	mov.u32 	%r9, %ctaid.y;
	mov.u32 	%r10, %ntid.y;
	mov.u32 	%r11, %tid.y;
	mad.lo.s32 	%r1, %r9, %r10, %r11;
	mov.u32 	%r12, %ctaid.x;
	mov.u32 	%r13, %ntid.x;
	mov.u32 	%r14, %tid.x;
	mad.lo.s32 	%r2, %r12, %r13, %r14;
	setp.ge.s32 	%p1, %r1, %r8;
	setp.ge.s32 	%p2, %r2, %r7;
	or.pred  	%p3, %p1, %p2;
	@%p3 bra 	$L__BB0_4;
	mul.lo.s32 	%r16, %r1, 2500;
	mul.wide.u32 	%rd8, %r16, 4;
	cvta.to.global.u64 	%rd9, %rd5;
	add.s64 	%rd10, %rd8, %rd9;
	add.s64 	%rd17, %rd10, 8;
	cvta.to.global.u64 	%rd11, %rd6;
	add.s64 	%rd2, %rd11, 20000;
	mov.f32 	%f15, 0f00000000;
	mov.b32 	%r19, 0;
	mov.u32 	%r18, %r2;
$L__BB0_2:
	mul.wide.s32 	%rd12, %r18, 4;
	add.s64 	%rd13, %rd2, %rd12;
	ld.global.f32 	%f4, [%rd17+-8];
	ld.global.f32 	%f5, [%rd13+-20000];
	fma.rn.f32 	%f6, %f4, %f5, %f15;
	ld.global.f32 	%f7, [%rd17+-4];
	ld.global.f32 	%f8, [%rd13+-10000];
	fma.rn.f32 	%f9, %f7, %f8, %f6;
	ld.global.f32 	%f10, [%rd17];
	ld.global.f32 	%f11, [%rd13];
	fma.rn.f32 	%f12, %f10, %f11, %f9;
	ld.global.f32 	%f13, [%rd17+4];
	ld.global.f32 	%f14, [%rd13+10000];
	fma.rn.f32 	%f15, %f13, %f14, %f12;
	add.s32 	%r19, %r19, 4;
	add.s64 	%rd17, %rd17, 16;
	add.s32 	%r18, %r18, 10000;
	setp.ne.s32 	%p4, %r19, 2500;
	@%p4 bra 	$L__BB0_2;
	mad.lo.s32 	%r17, %r7, %r1, %r2;
	cvta.to.global.u64 	%rd14, %rd7;
	mul.wide.s32 	%rd15, %r17, 4;
	add.s64 	%rd16, %rd14, %rd15;
	st.global.f32 	[%rd16], %f15;
$L__BB0_4:
	ret;

}


// ===== COMPILED SASS (sm_100) =====

	.target	sm_100

	.elftype	@"ET_EXEC"


//--------------------- .note.nv.tkinfo           --------------------------
	.section	.note.nv.tkinfo,"",@"SHT_NOTE"
	.sectionflags	@"SHF_NOTE_NV_TKINFO"
	.tkinfo
        /*0018*/ 	.word	0x00000002
        /*0030*/ 	.string	""
        /*0030*/ 	.string	"ptxas"
        /*0030*/ 	.string	"Cuda compilation tools, release 13.0, V13.0.88"
        /*0030*/ 	.string	"Build cuda_13.0.r13.0/compiler.36424714_0"
        /*0030*/ 	.string	"-arch sm_100 -m 64 "



//--------------------- .note.nv.cuinfo           --------------------------
	.section	.note.nv.cuinfo,"",@"SHT_NOTE"
	.sectionflags	@"SHF_NOTE_NV_CUINFO"
        /*0018*/ 	.short	0x0002
        /*001a*/ 	.short	0x0064
        /*001c*/ 	.short	0x0082
	.zero		2


//--------------------- .nv.info                  --------------------------
	.section	.nv.info,"",@"SHT_CUDA_INFO"
	.align	4


	//----- nvinfo : EIATTR_REGCOUNT
	.align		4
        /*0000*/ 	.byte	0x04, 0x2f
        /*0002*/ 	.short	(.L_1 - .L_0)
	.align		4
.L_0:
        /*0004*/ 	.word	index@(_Z6gDgemmPfS_S_ii)
        /*0008*/ 	.word	0x00000020


	//----- nvinfo : EIATTR_FRAME_SIZE
	.align		4
.L_1:
        /*000c*/ 	.byte	0x04, 0x11
        /*000e*/ 	.short	(.L_3 - .L_2)
	.align		4
.L_2:
        /*0010*/ 	.word	index@(_Z6gDgemmPfS_S_ii)
        /*0014*/ 	.word	0x00000000


	//----- nvinfo : EIATTR_MIN_STACK_SIZE
	.align		4
.L_3:
        /*0018*/ 	.byte	0x04, 0x12
        /*001a*/ 	.short	(.L_5 - .L_4)
	.align		4
.L_4:
        /*001c*/ 	.word	index@(_Z6gDgemmPfS_S_ii)
        /*0020*/ 	.word	0x00000000
.L_5:


//--------------------- .nv.compat                --------------------------
	.section	.nv.compat,"",@"SHT_CUDA_COMPAT_INFO"
	.align	4
        /*0000*/ 	.byte	0x02, 0x09, 0x00, 0x00, 0x02, 0x02, 0x01, 0x00, 0x02, 0x05, 0x05, 0x00, 0x03, 0x07, 0x01, 0x01
        /*0010*/ 	.byte	0x02, 0x03, 0x00, 0x00, 0x02, 0x06, 0x01, 0x00, 0x04, 0x0b, 0x08, 0x00, 0x09, 0x00, 0x00, 0x00
        /*0020*/ 	.byte	0x00, 0x00, 0x00, 0x00


//--------------------- .nv.info._Z6gDgemmPfS_S_ii --------------------------
	.section	.nv.info._Z6gDgemmPfS_S_ii,"",@"SHT_CUDA_INFO"
	.sectionflags	@""
	.align	4


	//----- nvinfo : EIATTR_CUDA_API_VERSION
	.align		4
        /*0000*/ 	.byte	0x04, 0x37
        /*0002*/ 	.short	(.L_7 - .L_6)
.L_6:
        /*0004*/ 	.word	0x00000082


	//----- nvinfo : EIATTR_KPARAM_INFO
	.align		4
.L_7:
        /*0008*/ 	.byte	0x04, 0x17
        /*000a*/ 	.short	(.L_9 - .L_8)
.L_8:
        /*000c*/ 	.word	0x00000000
        /*0010*/ 	.short	0x0004
        /*0012*/ 	.short	0x001c
        /*0014*/ 	.byte	0x00, 0xf0, 0x11, 0x00


	//----- nvinfo : EIATTR_KPARAM_INFO
	.align		4
.L_9:
        /*0018*/ 	.byte	0x04, 0x17
        /*001a*/ 	.short	(.L_11 - .L_10)
.L_10:
        /*001c*/ 	.word	0x00000000
        /*0020*/ 	.short	0x0003
        /*0022*/ 	.short	0x0018
        /*0024*/ 	.byte	0x00, 0xf0, 0x11, 0x00


	//----- nvinfo : EIATTR_KPARAM_INFO
	.align		4
.L_11:
        /*0028*/ 	.byte	0x04, 0x17
        /*002a*/ 	.short	(.L_13 - .L_12)
.L_12:
        /*002c*/ 	.word	0x00000000
        /*0030*/ 	.short	0x0002
        /*0032*/ 	.short	0x0010
        /*0034*/ 	.byte	0x00, 0xf5, 0x21, 0x00


	//----- nvinfo : EIATTR_KPARAM_INFO
	.align		4
.L_13:
        /*0038*/ 	.byte	0x04, 0x17
        /*003a*/ 	.short	(.L_15 - .L_14)
.L_14:
        /*003c*/ 	.word	0x00000000
        /*0040*/ 	.short	0x0001
        /*0042*/ 	.short	0x0008
        /*0044*/ 	.byte	0x00, 0xf5, 0x21, 0x00


	//----- nvinfo : EIATTR_KPARAM_INFO
	.align		4
.L_15:
        /*0048*/ 	.byte	0x04, 0x17
        /*004a*/ 	.short	(.L_17 - .L_16)
.L_16:
        /*004c*/ 	.word	0x00000000
        /*0050*/ 	.short	0x0000
        /*0052*/ 	.short	0x0000
        /*0054*/ 	.byte	0x00, 0xf5, 0x21, 0x00


	//----- nvinfo : EIATTR_SPARSE_MMA_MASK
	.align		4
.L_17:
        /*0058*/ 	.byte	0x03, 0x50
        /*005a*/ 	.short	0x0000


	//----- nvinfo : EIATTR_MAXREG_COUNT
	.align		4
        /*005c*/ 	.byte	0x03, 0x1b
        /*005e*/ 	.short	0x00ff


	//----- nvinfo : EIATTR_MERCURY_ISA_VERSION
	.align		4
        /*0060*/ 	.byte	0x03, 0x5f
        /*0062*/ 	.short	0x0101


	//----- nvinfo : EIATTR_VRC_CTA_INIT_COUNT
	.align		4
        /*0064*/ 	.byte	0x02, 0x4a
	.zero		1
	.zero		1


	//----- nvinfo : EIATTR_EXIT_INSTR_OFFSETS
	.align		4
        /*0068*/ 	.byte	0x04, 0x1c
        /*006a*/ 	.short	(.L_19 - .L_18)


	//   ....[0]....
.L_18:
        /*006c*/ 	.word	0x000000c0


	//   ....[1]....
        /*0070*/ 	.word	0x00000e80


	//----- nvinfo : EIATTR_CBANK_PARAM_SIZE
	.align		4
.L_19:
        /*0074*/ 	.byte	0x03, 0x19
        /*0076*/ 	.short	0x0020


	//----- nvinfo : EIATTR_PARAM_CBANK
	.align		4
        /*0078*/ 	.byte	0x04, 0x0a
        /*007a*/ 	.short	(.L_21 - .L_20)
	.align		4
.L_20:
        /*007c*/ 	.word	index@(.nv.constant0._Z6gDgemmPfS_S_ii)
        /*0080*/ 	.short	0x0380
        /*0082*/ 	.short	0x0020


	//----- nvinfo : EIATTR_SW_WAR
	.align		4
.L_21:
        /*0084*/ 	.byte	0x04, 0x36
        /*0086*/ 	.short	(.L_23 - .L_22)
.L_22:
        /*0088*/ 	.word	0x00000008
.L_23:


//--------------------- .nv.callgraph             --------------------------
	.section	.nv.callgraph,"",@"SHT_CUDA_CALLGRAPH"
	.align	4
	.sectionentsize	8
	.align		4
        /*0000*/ 	.word	0x00000000
	.align		4
        /*0004*/ 	.word	0xffffffff
	.align		4
        /*0008*/ 	.word	0x00000000
	.align		4
        /*000c*/ 	.word	0xfffffffe
	.align		4
        /*0010*/ 	.word	0x00000000
	.align		4
        /*0014*/ 	.word	0xfffffffd
	.align		4
        /*0018*/ 	.word	0x00000000
	.align		4
        /*001c*/ 	.word	0xfffffffc


//--------------------- .text._Z6gDgemmPfS_S_ii   --------------------------
	.section	.text._Z6gDgemmPfS_S_ii,"ax",@progbits
	.align	128
        .global         _Z6gDgemmPfS_S_ii
        .type           _Z6gDgemmPfS_S_ii,@function
        .size           _Z6gDgemmPfS_S_ii,(.L_x_2 - _Z6gDgemmPfS_S_ii)
        .other          _Z6gDgemmPfS_S_ii,@"STO_CUDA_ENTRY STV_DEFAULT"
_Z6gDgemmPfS_S_ii:
.text._Z6gDgemmPfS_S_ii:
[----:B------:R-:W-:Y:S01]  /*0000*/  LDC R1, c[0x0][0x37c] ;  /* 0x0000df00ff017b82 */ /* 0x000fe20000000800 */
[----:B------:R-:W0:Y:S07]  /*0010*/  S2R R0, SR_TID.X ;  /* 0x0000000000007919 */ /* 0x000e2e0000002100 */
[----:B------:R-:W1:Y:S01]  /*0020*/  LDC R10, c[0x0][0x364] ;  /* 0x0000d900ff0a7b82 */ /* 0x000e620000000800 */
[----:B------:R-:W2:Y:S01]  /*0030*/  LDCU.64 UR8, c[0x0][0x398] ;  /* 0x00007300ff0877ac */ /* 0x000ea20008000a00 */
[----:B------:R-:W1:Y:S06]  /*0040*/  S2R R3, SR_TID.Y ;  /* 0x0000000000037919 */ /* 0x000e6c0000002200 */
[----:B------:R-:W0:Y:S08]  /*0050*/  S2UR UR5, SR_CTAID.X ;  /* 0x00000000000579c3 */ /* 0x000e300000002500 */
[----:B------:R-:W0:Y:S08]  /*0060*/  LDC R11, c[0x0][0x360] ;  /* 0x0000d800ff0b7b82 */ /* 0x000e300000000800 */
[----:B------:R-:W1:Y:S01]  /*0070*/  S2UR UR4, SR_CTAID.Y ;  /* 0x00000000000479c3 */ /* 0x000e620000002600 */
[----:B0-----:R-:W-:-:S05]  /*0080*/  IMAD R11, R11, UR5, R0 ;  /* 0x000000050b0b7c24 */ /* 0x001fca000f8e0200 */
[----:B--2---:R-:W-:Y:S01]  /*0090*/  ISETP.GE.AND P0, PT, R11, UR9, PT ;  /* 0x000000090b007c0c */ /* 0x004fe2000bf06270 */
[----:B-1----:R-:W-:-:S05]  /*00a0*/  IMAD R10, R10, UR4, R3 ;  /* 0x000000040a0a7c24 */ /* 0x002fca000f8e0203 */
[----:B------:R-:W-:-:S13]  /*00b0*/  ISETP.GE.OR P0, PT, R10, UR8, P0 ;  /* 0x000000080a007c0c */ /* 0x000fda0008706670 */
[----:B------:R-:W-:Y:S05]  /*00c0*/  @P0 EXIT ;  /* 0x000000000000094d */ /* 0x000fea0003800000 */
[----:B------:R-:W0:Y:S01]  /*00d0*/  LDCU.64 UR4, c[0x0][0x388] ;  /* 0x00007100ff0477ac */ /* 0x000e220008000a00 */
[----:B------:R-:W1:Y:S01]  /*00e0*/  LDC.64 R4, c[0x0][0x380] ;  /* 0x0000e000ff047b82 */ /* 0x000e620000000a00 */
[----:B------:R-:W-:Y:S01]  /*00f0*/  IMAD R7, R10, 0x9c4, RZ ;  /* 0x000009c40a077824 */ /* 0x000fe200078e02ff */
[----:B------:R-:W2:Y:S01]  /*0100*/  LDCU.64 UR6, c[0x0][0x358] ;  /* 0x00006b00ff0677ac */ /* 0x000ea20008000a00 */
[----:B0-----:R-:W-:-:S04]  /*0110*/  UIADD3 UR4, UP0, UPT, UR4, 0x4e20, URZ ;  /* 0x00004e2004047890 */ /* 0x001fc8000ff1e0ff */
[----:B------:R-:W-:Y:S02]  /*0120*/  UIADD3.X UR5, UPT, UPT, URZ, UR5, URZ, UP0, !UPT ;  /* 0x00000005ff057290 */ /* 0x000fe400087fe4ff */
[----:B------:R-:W-:Y:S01]  /*0130*/  MOV R2, UR4 ;  /* 0x0000000400027c02 */ /* 0x000fe20008000f00 */
[----:B-1----:R-:W-:-:S03]  /*0140*/  IMAD.WIDE.U32 R4, R7, 0x4, R4 ;  /* 0x0000000407047825 */ /* 0x002fc600078e0004 */
[----:B------:R-:W-:Y:S02]  /*0150*/  MOV R3, UR5 ;  /* 0x0000000500037c02 */ /* 0x000fe40008000f00 */
[----:B--2---:R-:W2:Y:S01]  /*0160*/  LDG.E R0, desc[UR6][R4.64] ;  /* 0x0000000604007981 */ /* 0x004ea2000c1e1900 */
[----:B------:R-:W-:-:S03]  /*0170*/  IMAD.WIDE R8, R11, 0x4, R2 ;  /* 0x000000040b087825 */ /* 0x000fc600078e0202 */
[----:B------:R-:W3:Y:S04]  /*0180*/  LDG.E R13, desc[UR6][R4.64+0x4] ;  /* 0x00000406040d7981 */ /* 0x000ee8000c1e1900 */
[----:B------:R-:W2:Y:S04]  /*0190*/  LDG.E R7, desc[UR6][R8.64+-0x4e20] ;  /* 0xffb1e00608077981 */ /* 0x000ea8000c1e1900 */
[----:B------:R-:W3:Y:S04]  /*01a0*/  LDG.E R6, desc[UR6][R8.64+-0x2710] ;  /* 0xffd8f00608067981 */ /* 0x000ee8000c1e1900 */
[----:B------:R-:W4:Y:S04]  /*01b0*/  LDG.E R15, desc[UR6][R4.64+0x8] ;  /* 0x00000806040f7981 */ /* 0x000f28000c1e1900 */
[----:B------:R-:W4:Y:S04]  /*01c0*/  LDG.E R12, desc[UR6][R8.64] ;  /* 0x00000006080c7981 */ /* 0x000f28000c1e1900 */
[----:B------:R-:W5:Y:S04]  /*01d0*/  LDG.E R14, desc[UR6][R8.64+0x2710] ;  /* 0x00271006080e7981 */ /* 0x000f68000c1e1900 */
[----:B------:R-:W5:Y:S01]  /*01e0*/  LDG.E R17, desc[UR6][R4.64+0xc] ;  /* 0x00000c0604117981 */ /* 0x000f62000c1e1900 */
[----:B------:R-:W-:Y:S01]  /*01f0*/  UMOV UR4, 0x4 ;  /* 0x0000000400047882 */ /* 0x000fe20000000000 */
[----:B--2---:R-:W-:-:S04]  /*0200*/  FFMA R0, R0, R7, RZ ;  /* 0x0000000700007223 */ /* 0x004fc800000000ff */
[----:B---3--:R-:W-:Y:S01]  /*0210*/  FFMA R0, R13, R6, R0 ;  /* 0x000000060d007223 */ /* 0x008fe20000000000 */
[----:B------:R-:W-:Y:S02]  /*0220*/  IADD3 R7, P0, PT, R4, 0x18, RZ ;  /* 0x0000001804077810 */ /* 0x000fe40007f1e0ff */
[----:B------:R-:W-:Y:S01]  /*0230*/  IADD3 R13, PT, PT, R11, 0x2710, RZ ;  /* 0x000027100b0d7810 */ /* 0x000fe20007ffe0ff */
[----:B----4-:R-:W-:Y:S01]  /*0240*/  FFMA R0, R15, R12, R0 ;  /* 0x0000000c0f007223 */ /* 0x010fe20000000000 */
[----:B------:R-:W-:-:S03]  /*0250*/  IADD3.X R12, PT, PT, RZ, R5, RZ, P0, !PT ;  /* 0x00000005ff0c7210 */ /* 0x000fc600007fe4ff */
[----:B-----5:R-:W-:-:S07]  /*0260*/  FFMA R6, R17, R14, R0 ;  /* 0x0000000e11067223 */ /* 0x020fce0000000000 */
.L_x_0:
[C---:B------:R-:W-:Y:S01]  /*0270*/  IMAD.WIDE R26, R13.reuse, 0x4, R2 ;  /* 0x000000040d1a7825 */ /* 0x040fe200078e0202 */
[----:B------:R-:W-:Y:S02]  /*0280*/  MOV R4, R7 ;  /* 0x0000000700047202 */ /* 0x000fe40000000f00 */
[----:B------:R-:W-:Y:S02]  /*0290*/  MOV R5, R12 ;  /* 0x0000000c00057202 */ /* 0x000fe40000000f00 */
[----:B------:R-:W2:Y:S04]  /*02a0*/  LDG.E R22, desc[UR6][R26.64+-0x4e20] ;  /* 0xffb1e0061a167981 */ /* 0x000ea8000c1e1900 */
[----:B------:R-:W2:Y:S04]  /*02b0*/  LDG.E R7, desc[UR6][R4.64+-0x8] ;  /* 0xfffff80604077981 */ /* 0x000ea8000c1e1900 */
[----:B------:R-:W3:Y:S04]  /*02c0*/  LDG.E R20, desc[UR6][R4.64+-0x4] ;  /* 0xfffffc0604147981 */ /* 0x000ee8000c1e1900 */
[----:B------:R-:W3:Y:S04]  /*02d0*/  LDG.E R25, desc[UR6][R26.64+-0x2710] ;  /* 0xffd8f0061a197981 */ /* 0x000ee8000c1e1900 */
[----:B------:R-:W4:Y:S04]  /*02e0*/  LDG.E R14, desc[UR6][R4.64] ;  /* 0x00000006040e7981 */ /* 0x000f28000c1e1900 */
[----:B------:R-:W4:Y:S01]  /*02f0*/  LDG.E R21, desc[UR6][R26.64] ;  /* 0x000000061a157981 */ /* 0x000f22000c1e1900 */
[----:B------:R-:W-:-:S03]  /*0300*/  IADD3 R9, PT, PT, R13, 0x2710, RZ ;  /* 0x000027100d097810 */ /* 0x000fc60007ffe0ff */
[----:B------:R2:W5:Y:S02]  /*0310*/  LDG.E R24, desc[UR6][R26.64+0x2710] ;  /* 0x002710061a187981 */ /* 0x000564000c1e1900 */
[----:B------:R-:W-:Y:S02]  /*0320*/  IMAD.WIDE R8, R9, 0x4, R2 ;  /* 0x0000000409087825 */ /* 0x000fe400078e0202 */
[----:B------:R-:W5:Y:S04]  /*0330*/  LDG.E R29, desc[UR6][R4.64+0x4] ;  /* 0x00000406041d7981 */ /* 0x000f68000c1e1900 */
[----:B------:R-:W5:Y:S04]  /*0340*/  LDG.E R18, desc[UR6][R4.64+0x8] ;  /* 0x0000080604127981 */ /* 0x000f68000c1e1900 */
[----:B------:R-:W5:Y:S04]  /*0350*/  LDG.E R23, desc[UR6][R8.64+-0x4e20] ;  /* 0xffb1e00608177981 */ /* 0x000f68000c1e1900 */
[----:B------:R-:W5:Y:S04]  /*0360*/  LDG.E R16, desc[UR6][R4.64+0xc] ;  /* 0x00000c0604107981 */ /* 0x000f68000c1e1900 */
[----:B------:R-:W5:Y:S01]  /*0370*/  LDG.E R19, desc[UR6][R8.64+-0x2710] ;  /* 0xffd8f00608137981 */ /* 0x000f62000c1e1900 */
[----:B------:R-:W-:-:S03]  /*0380*/  IADD3 R28, PT, PT, R13, 0x4e20, RZ ;  /* 0x00004e200d1c7810 */ /* 0x000fc60007ffe0ff */
[----:B------:R-:W5:Y:S04]  /*0390*/  LDG.E R0, desc[UR6][R4.64+0x10] ;  /* 0x0000100604007981 */ /* 0x000f68000c1e1900 */
[----:B------:R-:W5:Y:S04]  /*03a0*/  LDG.E R15, desc[UR6][R8.64] ;  /* 0x00000006080f7981 */ /* 0x000f68000c1e1900 */
[----:B------:R0:W5:Y:S04]  /*03b0*/  LDG.E R12, desc[UR6][R8.64+0x2710] ;  /* 0x00271006080c7981 */ /* 0x000168000c1e1900 */
[----:B------:R-:W5:Y:S01]  /*03c0*/  LDG.E R17, desc[UR6][R4.64+0x14] ;  /* 0x0000140604117981 */ /* 0x000f62000c1e1900 */
[----:B--2---:R-:W-:Y:S01]  /*03d0*/  FFMA R27, R7, R22, R6 ;  /* 0x00000016071b7223 */ /* 0x004fe20000000006 */
[----:B------:R-:W-:-:S02]  /*03e0*/  IMAD.WIDE R6, R28, 0x4, R2 ;  /* 0x000000041c067825 */ /* 0x000fc400078e0202 */
[----:B------:R-:W2:Y:S02]  /*03f0*/  LDG.E R22, desc[UR6][R4.64+0x18] ;  /* 0x0000180604167981 */ /* 0x000ea4000c1e1900 */
[----:B---3--:R-:W-:Y:S02]  /*0400*/  FFMA R25, R20, R25, R27 ;  /* 0x0000001914197223 */ /* 0x008fe4000000001b */
[----:B------:R-:W2:Y:S04]  /*0410*/  LDG.E R27, desc[UR6][R6.64+-0x4e20] ;  /* 0xffb1e006061b7981 */ /* 0x000ea8000c1e1900 */
[----:B------:R-:W3:Y:S01]  /*0420*/  LDG.E R20, desc[UR6][R4.64+0x1c] ;  /* 0x00001c0604147981 */ /* 0x000ee2000c1e1900 */
[----:B----4-:R-:W-:-:S03]  /*0430*/  FFMA R26, R14, R21, R25 ;  /* 0x000000150e1a7223 */ /* 0x010fc60000000019 */
[----:B------:R-:W3:Y:S04]  /*0440*/  LDG.E R25, desc[UR6][R6.64+-0x2710] ;  /* 0xffd8f00606197981 */ /* 0x000ee8000c1e1900 */
[----:B------:R-:W4:Y:S04]  /*0450*/  LDG.E R14, desc[UR6][R4.64+0x20] ;  /* 0x00002006040e7981 */ /* 0x000f28000c1e1900 */
[----:B------:R-:W4:Y:S01]  /*0460*/  LDG.E R21, desc[UR6][R6.64] ;  /* 0x0000000606157981 */ /* 0x000f22000c1e1900 */
[----:B-----5:R-:W-:Y:S01]  /*0470*/  FFMA R29, R29, R24, R26 ;  /* 0x000000181d1d7223 */ /* 0x020fe2000000001a */
[----:B0-----:R-:W-:-:S02]  /*0480*/  IADD3 R9, PT, PT, R13, 0x7530, RZ ;  /* 0x000075300d097810 */ /* 0x001fc40007ffe0ff */
[----:B------:R0:W5:Y:S01]  /*0490*/  LDG.E R24, desc[UR6][R6.64+0x2710] ;  /* 0x0027100606187981 */ /* 0x000162000c1e1900 */
[----:B------:R-:W-:Y:S02]  /*04a0*/  FFMA R23, R18, R23, R29 ;  /* 0x0000001712177223 */ /* 0x000fe4000000001d */
[----:B------:R-:W-:Y:S01]  /*04b0*/  IMAD.WIDE R8, R9, 0x4, R2 ;  /* 0x0000000409087825 */ /* 0x000fe200078e0202 */
[----:B------:R-:W5:Y:S04]  /*04c0*/  LDG.E R29, desc[UR6][R4.64+0x24] ;  /* 0x00002406041d7981 */ /* 0x000f68000c1e1900 */
[----:B------:R-:W5:Y:S01]  /*04d0*/  LDG.E R18, desc[UR6][R4.64+0x28] ;  /* 0x0000280604127981 */ /* 0x000f62000c1e1900 */
[----:B------:R-:W-:-:S03]  /*04e0*/  FFMA R19, R16, R19, R23 ;  /* 0x0000001310137223 */ /* 0x000fc60000000017 */
[----:B------:R-:W5:Y:S04]  /*04f0*/  LDG.E R23, desc[UR6][R8.64+-0x4e20] ;  /* 0xffb1e00608177981 */ /* 0x000f68000c1e1900 */
[----:B------:R-:W5:Y:S01]  /*0500*/  LDG.E R16, desc[UR6][R4.64+0x2c] ;  /* 0x00002c0604107981 */ /* 0x000f62000c1e1900 */
[----:B------:R-:W-:-:S03]  /*0510*/  FFMA R0, R0, R15, R19 ;  /* 0x0000000f00007223 */ /* 0x000fc60000000013 */
[----:B------:R-:W5:Y:S01]  /*0520*/  LDG.E R19, desc[UR6][R8.64+-0x2710] ;  /* 0xffd8f00608137981 */ /* 0x000f62000c1e1900 */
[----:B0-----:R-:W-:-:S03]  /*0530*/  IADD3 R7, PT, PT, R13, 0x9c40, RZ ;  /* 0x00009c400d077810 */ /* 0x001fc60007ffe0ff */
[----:B------:R-:W5:Y:S01]  /*0540*/  LDG.E R15, desc[UR6][R8.64] ;  /* 0x00000006080f7981 */ /* 0x000f62000c1e1900 */
[----:B------:R-:W-:-:S03]  /*0550*/  FFMA R26, R17, R12, R0 ;  /* 0x0000000c111a7223 */ /* 0x000fc60000000000 */
[----:B------:R-:W5:Y:S01]  /*0560*/  LDG.E R0, desc[UR6][R4.64+0x30] ;  /* 0x0000300604007981 */ /* 0x000f62000c1e1900 */
[----:B------:R-:W-:-:S03]  /*0570*/  IMAD.WIDE R6, R7, 0x4, R2 ;  /* 0x0000000407067825 */ /* 0x000fc600078e0202 */
[----:B------:R0:W5:Y:S04]  /*0580*/  LDG.E R12, desc[UR6][R8.64+0x2710] ;  /* 0x00271006080c7981 */ /* 0x000168000c1e1900 */
[----:B------:R-:W5:Y:S01]  /*0590*/  LDG.E R17, desc[UR6][R4.64+0x34] ;  /* 0x0000340604117981 */ /* 0x000f62000c1e1900 */
[----:B--2---:R-:W-:-:S03]  /*05a0*/  FFMA R27, R22, R27, R26 ;  /* 0x0000001b161b7223 */ /* 0x004fc6000000001a */
[----:B------:R-:W2:Y:S01]  /*05b0*/  LDG.E R22, desc[UR6][R4.64+0x38] ;  /* 0x0000380604167981 */ /* 0x000ea2000c1e1900 */
[----:B---3--:R-:W-:-:S03]  /*05c0*/  FFMA R25, R20, R25, R27 ;  /* 0x0000001914197223 */ /* 0x008fc6000000001b */
[----:B------:R-:W2:Y:S04]  /*05d0*/  LDG.E R27, desc[UR6][R6.64+-0x4e20] ;  /* 0xffb1e006061b7981 */ /* 0x000ea8000c1e1900 */
[----:B------:R-:W3:Y:S01]  /*05e0*/  LDG.E R20, desc[UR6][R4.64+0x40] ;  /* 0x0000400604147981 */ /* 0x000ee2000c1e1900 */
[----:B----4-:R-:W-:-:S03]  /*05f0*/  FFMA R26, R14, R21, R25 ;  /* 0x000000150e1a7223 */ /* 0x010fc60000000019 */
[----:B------:R-:W4:Y:S04]  /*0600*/  LDG.E R14, desc[UR6][R4.64+0x3c] ;  /* 0x00003c06040e7981 */ /* 0x000f28000c1e1900 */
[----:B------:R-:W4:Y:S04]  /*0610*/  LDG.E R21, desc[UR6][R6.64+-0x2710] ;  /* 0xffd8f00606157981 */ /* 0x000f28000c1e1900 */
[----:B------:R-:W3:Y:S01]  /*0620*/  LDG.E R25, desc[UR6][R6.64] ;  /* 0x0000000606197981 */ /* 0x000ee2000c1e1900 */
        /* <DEDUP_REMOVED lines=8> */
[----:B------:R-:W5:Y:S01]  /*06b0*/  LDG.E R23, desc[UR6][R8.64+-0x4e20] ;  /* 0xffb1e00608177981 */ /* 0x000f62000c1e1900 */
[----:B------:R-:W-:-:S03]  /*06c0*/  FFMA R16, R0, R15, R19 ;  /* 0x0000000f00107223 */ /* 0x000fc60000000013 */
[----:B------:R-:W5:Y:S04]  /*06d0*/  LDG.E R0, desc[UR6][R4.64+0x4c] ;  /* 0x00004c0604007981 */ /* 0x000f68000c1e1900 */
[----:B------:R-:W5:Y:S01]  /*06e0*/  LDG.E R15, desc[UR6][R8.64+-0x2710] ;  /* 0xffd8f006080f7981 */ /* 0x000f62000c1e1900 */
[----:B------:R-:W-:Y:S01]  /*06f0*/  FFMA R26, R17, R12, R16 ;  /* 0x0000000c111a7223 */ /* 0x000fe20000000010 */
[----:B0-----:R-:W-:Y:S02]  /*0700*/  IADD3 R7, PT, PT, R13, 0xea60, RZ ;  /* 0x0000ea600d077810 */ /* 0x001fe40007ffe0ff */
[----:B------:R-:W5:Y:S04]  /*0710*/  LDG.E R12, desc[UR6][R4.64+0x50] ;  /* 0x00005006040c7981 */ /* 0x000f68000c1e1900 */
[----:B------:R-:W5:Y:S01]  /*0720*/  LDG.E R17, desc[UR6][R8.64] ;  /* 0x0000000608117981 */ /* 0x000f62000c1e1900 */
[----:B------:R-:W-:-:S03]  /*0730*/  IMAD.WIDE R6, R7, 0x4, R2 ;  /* 0x0000000407067825 */ /* 0x000fc600078e0202 */
[----:B------:R0:W5:Y:S04]  /*0740*/  LDG.E R16, desc[UR6][R8.64+0x2710] ;  /* 0x0027100608107981 */ /* 0x000168000c1e1900 */
[----:B------:R-:W5:Y:S01]  /*0750*/  LDG.E R19, desc[UR6][R4.64+0x54] ;  /* 0x0000540604137981 */ /* 0x000f62000c1e1900 */
[----:B--2---:R-:W-:-:S03]  /*0760*/  FFMA R27, R22, R27, R26 ;  /* 0x0000001b161b7223 */ /* 0x004fc6000000001a */
[----:B------:R-:W2:Y:S01]  /*0770*/  LDG.E R22, desc[UR6][R4.64+0x5c] ;  /* 0x00005c0604167981 */ /* 0x000ea2000c1e1900 */
[----:B----4-:R-:W-:-:S03]  /*0780*/  FFMA R27, R14, R21, R27 ;  /* 0x000000150e1b7223 */ /* 0x010fc6000000001b */
[----:B------:R-:W4:Y:S04]  /*0790*/  LDG.E R21, desc[UR6][R4.64+0x58] ;  /* 0x0000580604157981 */ /* 0x000f28000c1e1900 */
[----:B------:R-:W4:Y:S01]  /*07a0*/  LDG.E R14, desc[UR6][R6.64+-0x4e20] ;  /* 0xffb1e006060e7981 */ /* 0x000f22000c1e1900 */
[----:B---3--:R-:W-:-:S03]  /*07b0*/  FFMA R26, R20, R25, R27 ;  /* 0x00000019141a7223 */ /* 0x008fc6000000001b */
[----:B------:R-:W2:Y:S04]  /*07c0*/  LDG.E R27, desc[UR6][R6.64+-0x2710] ;  /* 0xffd8f006061b7981 */ /* 0x000ea8000c1e1900 */
[----:B------:R-:W3:Y:S04]  /*07d0*/  LDG.E R20, desc[UR6][R4.64+0x60] ;  /* 0x0000600604147981 */ /* 0x000ee8000c1e1900 */
[----:B------:R-:W3:Y:S01]  /*07e0*/  LDG.E R25, desc[UR6][R6.64] ;  /* 0x0000000606197981 */ /* 0x000ee2000c1e1900 */
[----:B0-----:R-:W-:Y:S01]  /*07f0*/  IADD3 R9, PT, PT, R13, 0x11170, RZ ;  /* 0x000111700d097810 */ /* 0x001fe20007ffe0ff */
[----:B-----5:R-:W-:-:S02]  /*0800*/  FFMA R29, R29, R24, R26 ;  /* 0x000000181d1d7223 */ /* 0x020fc4000000001a */
[----:B------:R0:W5:Y:S02]  /*0810*/  LDG.E R24, desc[UR6][R6.64+0x2710] ;  /* 0x0027100606187981 */ /* 0x000164000c1e1900 */
[----:B------:R-:W-:Y:S01]  /*0820*/  FFMA R29, R18, R23, R29 ;  /* 0x00000017121d7223 */ /* 0x000fe2000000001d */
[----:B------:R-:W-:Y:S01]  /*0830*/  IMAD.WIDE R8, R9, 0x4, R2 ;  /* 0x0000000409087825 */ /* 0x000fe200078e0202 */
[----:B------:R-:W5:Y:S03]  /*0840*/  LDG.E R23, desc[UR6][R4.64+0x64] ;  /* 0x0000640604177981 */ /* 0x000f66000c1e1900 */
[----:B------:R-:W-:Y:S02]  /*0850*/  FFMA R29, R0, R15, R29 ;  /* 0x0000000f001d7223 */ /* 0x000fe4000000001d */
        /* <DEDUP_REMOVED lines=8> */
[----:B------:R-:W5:Y:S02]  /*08e0*/  LDG.E R19, desc[UR6][R8.64] ;  /* 0x0000000608137981 */ /* 0x000f64000c1e1900 */
[----:B------:R-:W-:Y:S02]  /*08f0*/  IMAD.WIDE R6, R7, 0x4, R2 ;  /* 0x0000000407067825 */ /* 0x000fe400078e0202 */
[----:B------:R5:W5:Y:S04]  /*0900*/  LDG.E R29, desc[UR6][R8.64+0x2710] ;  /* 0x00271006081d7981 */ /* 0x000b68000c1e1900 */
[----:B------:R-:W5:Y:S01]  /*0910*/  LDG.E R18, desc[UR6][R4.64+0x74] ;  /* 0x0000740604127981 */ /* 0x000f62000c1e1900 */
[----:B----4-:R-:W-:-:S03]  /*0920*/  FFMA R21, R21, R14, R26 ;  /* 0x0000000e15157223 */ /* 0x010fc6000000001a */
[----:B------:R-:W4:Y:S01]  /*0930*/  LDG.E R14, desc[UR6][R6.64+-0x4e20] ;  /* 0xffb1e006060e7981 */ /* 0x000f22000c1e1900 */
[----:B--2---:R-:W-:-:S03]  /*0940*/  FFMA R27, R22, R27, R21 ;  /* 0x0000001b161b7223 */ /* 0x004fc60000000015 */
[----:B------:R-:W4:Y:S04]  /*0950*/  LDG.E R21, desc[UR6][R4.64+0x78] ;  /* 0x0000780604157981 */ /* 0x000f28000c1e1900 */
[----:B------:R-:W2:Y:S01]  /*0960*/  LDG.E R22, desc[UR6][R4.64+0x7c] ;  /* 0x00007c0604167981 */ /* 0x000ea2000c1e1900 */
[----:B---3--:R-:W-:-:S03]  /*0970*/  FFMA R26, R20, R25, R27 ;  /* 0x00000019141a7223 */ /* 0x008fc6000000001b */
[----:B------:R-:W2:Y:S04]  /*0980*/  LDG.E R27, desc[UR6][R6.64+-0x2710] ;  /* 0xffd8f006061b7981 */ /* 0x000ea8000c1e1900 */
[----:B------:R-:W3:Y:S04]  /*0990*/  LDG.E R25, desc[UR6][R4.64+0x80] ;  /* 0x0000800604197981 */ /* 0x000ee8000c1e1900 */
[----:B------:R-:W3:Y:S01]  /*09a0*/  LDG.E R20, desc[UR6][R6.64] ;  /* 0x0000000606147981 */ /* 0x000ee2000c1e1900 */
[----:B-----5:R-:W-:Y:S01]  /*09b0*/  FFMA R9, R23, R24, R26 ;  /* 0x0000001817097223 */ /* 0x020fe2000000001a */
[----:B------:R-:W-:-:S02]  /*09c0*/  IADD3 R8, PT, PT, R13, 0x15f90, RZ ;  /* 0x00015f900d087810 */ /* 0x000fc40007ffe0ff */
[----:B------:R0:W5:Y:S01]  /*09d0*/  LDG.E R23, desc[UR6][R6.64+0x2710] ;  /* 0x0027100606177981 */ /* 0x000162000c1e1900 */
[----:B------:R-:W-:Y:S02]  /*09e0*/  FFMA R15, R0, R15, R9 ;  /* 0x0000000f000f7223 */ /* 0x000fe40000000009 */
[----:B------:R-:W-:Y:S01]  /*09f0*/  IMAD.WIDE R8, R8, 0x4, R2 ;  /* 0x0000000408087825 */ /* 0x000fe200078e0202 */
[----:B------:R-:W5:Y:S01]  /*0a00*/  LDG.E R0, desc[UR6][R4.64+0x84] ;  /* 0x0000840604007981 */ /* 0x000f62000c1e1900 */
[----:B0-----:R-:W-:-:S03]  /*0a10*/  IADD3 R7, PT, PT, R13, 0x186a0, RZ ;  /* 0x000186a00d077810 */ /* 0x001fc60007ffe0ff */
[----:B------:R-:W5:Y:S01]  /*0a20*/  LDG.E R24, desc[UR6][R8.64+0x2710] ;  /* 0x0027100608187981 */ /* 0x000f62000c1e1900 */
[----:B------:R-:W-:-:S03]  /*0a30*/  FFMA R17, R12, R17, R15 ;  /* 0x000000110c117223 */ /* 0x000fc6000000000f */
[----:B------:R-:W5:Y:S04]  /*0a40*/  LDG.E R15, desc[UR6][R4.64+0x88] ;  /* 0x00008806040f7981 */ /* 0x000f68000c1e1900 */
[----:B------:R-:W5:Y:S01]  /*0a50*/  LDG.E R12, desc[UR6][R8.64+-0x4e20] ;  /* 0xffb1e006080c7981 */ /* 0x000f62000c1e1900 */
[----:B------:R-:W-:-:S03]  /*0a60*/  FFMA R17, R16, R19, R17 ;  /* 0x0000001310117223 */ /* 0x000fc60000000011 */
[----:B------:R-:W5:Y:S04]  /*0a70*/  LDG.E R19, desc[UR6][R4.64+0x8c] ;  /* 0x00008c0604137981 */ /* 0x000f68000c1e1900 */
[----:B------:R-:W5:Y:S01]  /*0a80*/  LDG.E R16, desc[UR6][R8.64+-0x2710] ;  /* 0xffd8f00608107981 */ /* 0x000f62000c1e1900 */
[----:B------:R-:W-:-:S03]  /*0a90*/  FFMA R26, R18, R29, R17 ;  /* 0x0000001d121a7223 */ /* 0x000fc60000000011 */
[----:B------:R-:W5:Y:S04]  /*0aa0*/  LDG.E R18, desc[UR6][R4.64+0x90] ;  /* 0x0000900604127981 */ /* 0x000f68000c1e1900 */
[----:B------:R0:W5:Y:S01]  /*0ab0*/  LDG.E R17, desc[UR6][R8.64] ;  /* 0x0000000608117981 */ /* 0x000162000c1e1900 */
[----:B------:R-:W-:-:S03]  /*0ac0*/  IMAD.WIDE R6, R7, 0x4, R2 ;  /* 0x0000000407067825 */ /* 0x000fc600078e0202 */
[----:B------:R-:W5:Y:S01]  /*0ad0*/  LDG.E R29, desc[UR6][R4.64+0x94] ;  /* 0x00009406041d7981 */ /* 0x000f62000c1e1900 */
[----:B----4-:R-:W-:-:S04]  /*0ae0*/  FFMA R21, R21, R14, R26 ;  /* 0x0000000e15157223 */ /* 0x010fc8000000001a */
[----:B--2---:R-:W-:Y:S02]  /*0af0*/  FFMA R14, R22, R27, R21 ;  /* 0x0000001b160e7223 */ /* 0x004fe40000000015 */
[----:B------:R-:W2:Y:S04]  /*0b00*/  LDG.E R22, desc[UR6][R4.64+0x98] ;  /* 0x0000980604167981 */ /* 0x000ea8000c1e1900 */
[----:B------:R-:W2:Y:S01]  /*0b10*/  LDG.E R27, desc[UR6][R6.64+-0x4e20] ;  /* 0xffb1e006061b7981 */ /* 0x000ea2000c1e1900 */
[----:B---3--:R-:W-:-:S03]  /*0b20*/  FFMA R26, R25, R20, R14 ;  /* 0x00000014191a7223 */ /* 0x008fc6000000000e */
[----:B------:R-:W3:Y:S04]  /*0b30*/  LDG.E R21, desc[UR6][R4.64+0x9c] ;  /* 0x00009c0604157981 */ /* 0x000ee8000c1e1900 */
[----:B------:R-:W3:Y:S04]  /*0b40*/  LDG.E R14, desc[UR6][R6.64+-0x2710] ;  /* 0xffd8f006060e7981 */ /* 0x000ee8000c1e1900 */
[----:B------:R-:W4:Y:S04]  /*0b50*/  LDG.E R25, desc[UR6][R4.64+0xa0] ;  /* 0x0000a00604197981 */ /* 0x000f28000c1e1900 */
[----:B------:R-:W4:Y:S01]  /*0b60*/  LDG.E R20, desc[UR6][R6.64] ;  /* 0x0000000606147981 */ /* 0x000f22000c1e1900 */
[----:B-----5:R-:W-:Y:S01]  /*0b70*/  FFMA R0, R0, R23, R26 ;  /* 0x0000001700007223 */ /* 0x020fe2000000001a */
[----:B0-----:R-:W-:-:S03]  /*0b80*/  IADD3 R9, PT, PT, R13, 0x1adb0, RZ ;  /* 0x0001adb00d097810 */ /* 0x001fc60007ffe0ff */
[----:B------:R-:W-:Y:S02]  /*0b90*/  FFMA R12, R15, R12, R0 ;  /* 0x0000000c0f0c7223 */ /* 0x000fe40000000000 */
[----:B------:R-:W-:Y:S01]  /*0ba0*/  IMAD.WIDE R8, R9, 0x4, R2 ;  /* 0x0000000409087825 */ /* 0x000fe200078e0202 */
[----:B------:R0:W5:Y:S04]  /*0bb0*/  LDG.E R0, desc[UR6][R6.64+0x2710] ;  /* 0x0027100606007981 */ /* 0x000168000c1e1900 */
[----:B------:R-:W5:Y:S01]  /*0bc0*/  LDG.E R15, desc[UR6][R4.64+0xa4] ;  /* 0x0000a406040f7981 */ /* 0x000f62000c1e1900 */
[----:B------:R-:W-:-:S03]  /*0bd0*/  FFMA R19, R19, R16, R12 ;  /* 0x0000001013137223 */ /* 0x000fc6000000000c */
[----:B------:R-:W5:Y:S01]  /*0be0*/  LDG.E R12, desc[UR6][R4.64+0xa8] ;  /* 0x0000a806040c7981 */ /* 0x000f62000c1e1900 */
[----:B------:R-:W-:-:S03]  /*0bf0*/  IADD3 R26, PT, PT, R13, 0x1d4c0, RZ ;  /* 0x0001d4c00d1a7810 */ /* 0x000fc60007ffe0ff */
[----:B------:R-:W5:Y:S01]  /*0c00*/  LDG.E R16, desc[UR6][R8.64] ;  /* 0x0000000608107981 */ /* 0x000f62000c1e1900 */
[----:B------:R-:W-:-:S03]  /*0c10*/  FFMA R18, R18, R17, R19 ;  /* 0x0000001112127223 */ /* 0x000fc60000000013 */
[----:B------:R-:W5:Y:S01]  /*0c20*/  LDG.E R17, desc[UR6][R8.64+-0x4e20] ;  /* 0xffb1e00608117981 */ /* 0x000f62000c1e1900 */
[----:B------:R-:W-:-:S03]  /*0c30*/  FFMA R24, R29, R24, R18 ;  /* 0x000000181d187223 */ /* 0x000fc60000000012 */
[----:B------:R-:W5:Y:S04]  /*0c40*/  LDG.E R18, desc[UR6][R4.64+0xac] ;  /* 0x0000ac0604127981 */ /* 0x000f68000c1e1900 */
[----:B------:R-:W5:Y:S01]  /*0c50*/  LDG.E R19, desc[UR6][R8.64+-0x2710] ;  /* 0xffd8f00608137981 */ /* 0x000f62000c1e1900 */
[----:B0-----:R-:W-:-:S03]  /*0c60*/  IMAD.WIDE R6, R26, 0x4, R2 ;  /* 0x000000041a067825 */ /* 0x001fc600078e0202 */
[----:B------:R-:W5:Y:S04]  /*0c70*/  LDG.E R29, desc[UR6][R4.64+0xb0] ;  /* 0x0000b006041d7981 */ /* 0x000f68000c1e1900 */
[----:B------:R-:W5:Y:S04]  /*0c80*/  LDG.E R23, desc[UR6][R8.64+0x2710] ;  /* 0x0027100608177981 */ /* 0x000f68000c1e1900 */
[----:B------:R-:W5:Y:S04]  /*0c90*/  LDG.E R8, desc[UR6][R6.64] ;  /* 0x0000000606087981 */ /* 0x000f68000c1e1900 */
[----:B------:R-:W5:Y:S01]  /*0ca0*/  LDG.E R9, desc[UR6][R4.64+0xc4] ;  /* 0x0000c40604097981 */ /* 0x000f62000c1e1900 */
[----:B--2---:R-:W-:-:S03]  /*0cb0*/  FFMA R24, R22, R27, R24 ;  /* 0x0000001b16187223 */ /* 0x004fc60000000018 */
[----:B------:R-:W2:Y:S04]  /*0cc0*/  LDG.E R22, desc[UR6][R4.64+0xb4] ;  /* 0x0000b40604167981 */ /* 0x000ea8000c1e1900 */
[----:B------:R-:W2:Y:S01]  /*0cd0*/  LDG.E R27, desc[UR6][R4.64+0xc0] ;  /* 0x0000c006041b7981 */ /* 0x000ea2000c1e1900 */
[----:B---3--:R-:W-:-:S03]  /*0ce0*/  FFMA R24, R21, R14, R24 ;  /* 0x0000000e15187223 */ /* 0x008fc60000000018 */
[----:B------:R-:W3:Y:S04]  /*0cf0*/  LDG.E R14, desc[UR6][R4.64+0xb8] ;  /* 0x0000b806040e7981 */ /* 0x000ee8000c1e1900 */
[----:B------:R-:W3:Y:S01]  /*0d00*/  LDG.E R21, desc[UR6][R6.64+-0x4e20] ;  /* 0xffb1e00606157981 */ /* 0x000ee2000c1e1900 */
[----:B----4-:R-:W-:-:S03]  /*0d10*/  FFMA R26, R25, R20, R24 ;  /* 0x00000014191a7223 */ /* 0x010fc60000000018 */
[----:B------:R-:W4:Y:S04]  /*0d20*/  LDG.E R24, desc[UR6][R4.64+0xbc] ;  /* 0x0000bc0604187981 */ /* 0x000f28000c1e1900 */
[----:B------:R-:W4:Y:S04]  /*0d30*/  LDG.E R25, desc[UR6][R6.64+-0x2710] ;  /* 0xffd8f00606197981 */ /* 0x000f28000c1e1900 */
[----:B------:R0:W4:Y:S01]  /*0d40*/  LDG.E R20, desc[UR6][R6.64+0x2710] ;  /* 0x0027100606147981 */ /* 0x000122000c1e1900 */
[----:B-----5:R-:W-:-:S04]  /*0d50*/  FFMA R15, R15, R0, R26 ;  /* 0x000000000f0f7223 */ /* 0x020fc8000000001a */
[----:B------:R-:W-:-:S04]  /*0d60*/  FFMA R15, R12, R17, R15 ;  /* 0x000000110c0f7223 */ /* 0x000fc8000000000f */
[----:B------:R-:W-:-:S04]  /*0d70*/  FFMA R18, R18, R19, R15 ;  /* 0x0000001312127223 */ /* 0x000fc8000000000f */
[----:B------:R-:W-:Y:S01]  /*0d80*/  FFMA R29, R29, R16, R18 ;  /* 0x000000101d1d7223 */ /* 0x000fe20000000012 */
[----:B------:R-:W-:-:S04]  /*0d90*/  UIADD3 UR4, UPT, UPT, UR4, 0x34, URZ ;  /* 0x0000003404047890 */ /* 0x000fc8000fffe0ff */
[----:B------:R-:W-:Y:S01]  /*0da0*/  UISETP.NE.AND UP0, UPT, UR4, 0x9c4, UPT ;  /* 0x000009c40400788c */ /* 0x000fe2000bf05270 */
[----:B0-----:R-:W-:Y:S02]  /*0db0*/  IADD3 R7, P0, PT, R4, 0xd0, RZ ;  /* 0x000000d004077810 */ /* 0x001fe40007f1e0ff */
[----:B------:R-:W-:Y:S02]  /*0dc0*/  IADD3 R13, PT, PT, R13, 0x1fbd0, RZ ;  /* 0x0001fbd00d0d7810 */ /* 0x000fe40007ffe0ff */
[----:B------:R-:W-:Y:S01]  /*0dd0*/  IADD3.X R12, PT, PT, RZ, R5, RZ, P0, !PT ;  /* 0x00000005ff0c7210 */ /* 0x000fe200007fe4ff */
[----:B--2---:R-:W-:-:S04]  /*0de0*/  FFMA R23, R22, R23, R29 ;  /* 0x0000001716177223 */ /* 0x004fc8000000001d */
[----:B---3--:R-:W-:-:S04]  /*0df0*/  FFMA R21, R14, R21, R23 ;  /* 0x000000150e157223 */ /* 0x008fc80000000017 */
[----:B----4-:R-:W-:-:S04]  /*0e00*/  FFMA R24, R24, R25, R21 ;  /* 0x0000001918187223 */ /* 0x010fc80000000015 */
[----:B------:R-:W-:-:S04]  /*0e10*/  FFMA R8, R27, R8, R24 ;  /* 0x000000081b087223 */ /* 0x000fc80000000018 */
[----:B------:R-:W-:Y:S01]  /*0e20*/  FFMA R6, R9, R20, R8 ;  /* 0x0000001409067223 */ /* 0x000fe20000000008 */
[----:B------:R-:W-:Y:S06]  /*0e30*/  BRA.U UP0, `(.L_x_0) ;  /* 0xfffffff5000c7547 */ /* 0x000fec000b83ffff */
[----:B------:R-:W0:Y:S01]  /*0e40*/  LDC.64 R2, c[0x0][0x390] ;  /* 0x0000e400ff027b82 */ /* 0x000e220000000a00 */
[----:B------:R-:W-:-:S04]  /*0e50*/  IMAD R11, R10, UR9, R11 ;  /* 0x000000090a0b7c24 */ /* 0x000fc8000f8e020b */
[----:B0-----:R-:W-:-:S05]  /*0e60*/  IMAD.WIDE R2, R11, 0x4, R2 ;  /* 0x000000040b027825 */ /* 0x001fca00078e0202 */
[----:B------:R-:W-:Y:S01]  /*0e70*/  STG.E desc[UR6][R2.64], R6 ;  /* 0x0000000602007986 */ /* 0x000fe2000c101906 */
[----:B------:R-:W-:Y:S05]  /*0e80*/  EXIT ;  /* 0x000000000000794d */ /* 0x000fea0003800000 */
.L_x_1:
[----:B------:R-:W-:-:S00]  /*0e90*/  BRA `(.L_x_1) ;  /* 0xfffffffc00fc7947 */ /* 0x000fc0000383ffff */
[----:B------:R-:W-:-:S00]  /*0ea0*/  NOP ;  /* 0x0000000000007918 */ /* 0x000fc00000000000 */
        /* <DEDUP_REMOVED lines=13> */
.L_x_2:


//--------------------- .nv.shared.reserved.0     --------------------------
	.section	.nv.shared.reserved.0,"aw",@nobits
	.weak		__nv_reservedSMEM_offset_0_alias
	.size		__nv_reservedSMEM_offset_0_alias, 0, 64
	.other		__nv_reservedSMEM_offset_0_alias,@"STO_CUDA_RESERVED_SHARED STV_DEFAULT"
__nv_reservedSMEM_offset_0_alias:
	.zero		0
	.zero		64


//--------------------- .nv.constant0._Z6gDgemmPfS_S_ii --------------------------
	.section	.nv.constant0._Z6gDgemmPfS_S_ii,"a",@progbits
	.sectionflags	@""
	.align	4
.nv.constant0._Z6gDgemmPfS_S_ii:
	.zero		928


//--------------------- SYMBOLS --------------------------

	.type		.nv.reservedSmem.offset0,@object
	.size		.nv.reservedSmem.offset0,0x4
